	.headerflags	@"EF_CUDA_TEXMODE_UNIFIED EF_CUDA_64BIT_ADDRESS EF_CUDA_ACCELERATORS EF_CUDA_SM90 EF_CUDA_VIRTUAL_SM(EF_CUDA_SM90)"
	.elftype	@"ET_EXEC"


//--------------------- .nv.info                  --------------------------
	.section	.nv.info,"",@"SHT_CUDA_INFO"
	.align	4


	//----- nvinfo : EIATTR_REGCOUNT
	.align		4
        /*0000*/ 	.byte	0x04, 0x2f
        /*0002*/ 	.short	(.L_1 - .L_0)
	.align		4
.L_0:
        /*0004*/ 	.word	index@(triton_poi_fused_clone_view_3)
        /*0008*/ 	.word	0x0000000e


	//----- nvinfo : EIATTR_MIN_STACK_SIZE
	.align		4
.L_1:
        /*000c*/ 	.byte	0x04, 0x12
        /*000e*/ 	.short	(.L_3 - .L_2)
	.align		4
.L_2:
        /*0010*/ 	.word	index@(triton_poi_fused_clone_view_3)
        /*0014*/ 	.word	0x00000000


	//----- nvinfo : EIATTR_FRAME_SIZE
	.align		4
.L_3:
        /*0018*/ 	.byte	0x04, 0x11
        /*001a*/ 	.short	(.L_5 - .L_4)
	.align		4
.L_4:
        /*001c*/ 	.word	index@(triton_poi_fused_clone_view_3)
        /*0020*/ 	.word	0x00000000


	//----- nvinfo : EIATTR_MIN_STACK_SIZE
	.align		4
.L_5:
        /*0024*/ 	.byte	0x04, 0x12
        /*0026*/ 	.short	(.L_7 - .L_6)
	.align		4
.L_6:
        /*0028*/ 	.word	index@(triton_poi_fused_clone_view_3)
        /*002c*/ 	.word	0x00000000
.L_7:


//--------------------- .nv.info.triton_poi_fused_clone_view_3 --------------------------
	.section	.nv.info.triton_poi_fused_clone_view_3,"",@"SHT_CUDA_INFO"
	.sectionflags	@""
	.align	4


	//----- nvinfo : EIATTR_CUDA_API_VERSION
	.align		4
        /*0000*/ 	.byte	0x04, 0x37
        /*0002*/ 	.short	(.L_9 - .L_8)
.L_8:
        /*0004*/ 	.word	0x0000007c


	//----- nvinfo : EIATTR_KPARAM_INFO
	.align		4
.L_9:
        /*0008*/ 	.byte	0x04, 0x17
        /*000a*/ 	.short	(.L_11 - .L_10)
.L_10:
        /*000c*/ 	.word	0x00000000
        /*0010*/ 	.short	0x0003
        /*0012*/ 	.short	0x0014
        /*0014*/ 	.byte	0x00, 0xf0, 0x11, 0x00


	//----- nvinfo : EIATTR_KPARAM_INFO
	.align		4
.L_11:
        /*0018*/ 	.byte	0x04, 0x17
        /*001a*/ 	.short	(.L_13 - .L_12)
.L_12:
        /*001c*/ 	.word	0x00000000
        /*0020*/ 	.short	0x0002
        /*0022*/ 	.short	0x0010
        /*0024*/ 	.byte	0x00, 0xf0, 0x11, 0x00


	//----- nvinfo : EIATTR_KPARAM_INFO
	.align		4
.L_13:
        /*0028*/ 	.byte	0x04, 0x17
        /*002a*/ 	.short	(.L_15 - .L_14)
.L_14:
        /*002c*/ 	.word	0x00000000
        /*0030*/ 	.short	0x0001
        /*0032*/ 	.short	0x0008
        /*0034*/ 	.byte	0x00, 0xf4, 0x21, 0x00


	//----- nvinfo : EIATTR_KPARAM_INFO
	.align		4
.L_15:
        /*0038*/ 	.byte	0x04, 0x17
        /*003a*/ 	.short	(.L_17 - .L_16)
.L_16:
        /*003c*/ 	.word	0x00000000
        /*0040*/ 	.short	0x0000
        /*0042*/ 	.short	0x0000
        /*0044*/ 	.byte	0x00, 0xf4, 0x21, 0x00


	//----- nvinfo : EIATTR_SPARSE_MMA_MASK
	.align		4
.L_17:
        /*0048*/ 	.byte	0x03, 0x50
        /*004a*/ 	.short	0x0000


	//----- nvinfo : EIATTR_MAXREG_COUNT
	.align		4
        /*004c*/ 	.byte	0x03, 0x1b
        /*004e*/ 	.short	0x00ff


	//----- nvinfo : EIATTR_EXIT_INSTR_OFFSETS
	.align		4
        /*0050*/ 	.byte	0x04, 0x1c
        /*0052*/ 	.short	(.L_19 - .L_18)


	//   ....[0]....
.L_18:
        /*0054*/ 	.word	0x000002e0


	//   ....[1]....
        /*0058*/ 	.word	0x00000340


	//----- nvinfo : EIATTR_REQNTID
	.align		4
.L_19:
        /*005c*/ 	.byte	0x04, 0x10
        /*005e*/ 	.short	(.L_21 - .L_20)
.L_20:
        /*0060*/ 	.word	0x00000080
        /*0064*/ 	.word	0x00000001
        /*0068*/ 	.word	0x00000001


	//----- nvinfo : EIATTR_CBANK_PARAM_SIZE
	.align		4
.L_21:
        /*006c*/ 	.byte	0x03, 0x19
        /*006e*/ 	.short	0x0018


	//----- nvinfo : EIATTR_PARAM_CBANK
	.align		4
        /*0070*/ 	.byte	0x04, 0x0a
        /*0072*/ 	.short	(.L_23 - .L_22)
	.align		4
.L_22:
        /*0074*/ 	.word	index@(.nv.constant0.triton_poi_fused_clone_view_3)
        /*0078*/ 	.short	0x0210
        /*007a*/ 	.short	0x0018


	//----- nvinfo : EIATTR_SW_WAR
	.align		4
.L_23:
        /*007c*/ 	.byte	0x04, 0x36
        /*007e*/ 	.short	(.L_25 - .L_24)
.L_24:
        /*0080*/ 	.word	0x00000008
.L_25:


//--------------------- .nv.callgraph             --------------------------
	.section	.nv.callgraph,"",@"SHT_CUDA_CALLGRAPH"
	.align	4
	.sectionentsize	8
	.align		4
        /*0000*/ 	.word	0x00000000
	.align		4
        /*0004*/ 	.word	0xffffffff
	.align		4
        /*0008*/ 	.word	0x00000000
	.align		4
        /*000c*/ 	.word	0xfffffffe
	.align		4
        /*0010*/ 	.word	0x00000000
	.align		4
        /*0014*/ 	.word	0xfffffffd
	.align		4
        /*0018*/ 	.word	0x00000000
	.align		4
        /*001c*/ 	.word	0xfffffffc


//--------------------- .text.triton_poi_fused_clone_view_3 --------------------------
	.section	.text.triton_poi_fused_clone_view_3,"ax",@progbits
	.sectionflags	@"SHF_BARRIERS=1"
	.align	128
        .global         triton_poi_fused_clone_view_3
        .type           triton_poi_fused_clone_view_3,@function
        .size           triton_poi_fused_clone_view_3,(.L_x_1 - triton_poi_fused_clone_view_3)
        .other          triton_poi_fused_clone_view_3,@"STO_CUDA_ENTRY STV_DEFAULT"
triton_poi_fused_clone_view_3:
.text.triton_poi_fused_clone_view_3:
[----:B------:R-:W0:Y:S02]  /*0000*/  LDC R1, c[0x0][0x28] ;  /* 0x00000a00ff017b82 */ /* 0x000e240000000800 */
[----:B------:R-:W1:Y:S01]  /*0010*/  S2R R5, SR_CTAID.Y ;  /* 0x0000000000057919 */ /* 0x000e620000002600 */
[----:B------:R-:W2:Y:S01]  /*0020*/  LDC.64 R2, c[0x0][0x218] ;  /* 0x00008600ff027b82 */ /* 0x000ea20000000a00 */
[----:B------:R-:W-:Y:S01]  /*0030*/  ULDC.64 UR6, c[0x0][0x208] ;  /* 0x0000820000067ab9 */ /* 0x000fe20000000a00 */
[----:B------:R-:W3:Y:S01]  /*0040*/  S2R R0, SR_TID.X ;  /* 0x0000000000007919 */ /* 0x000ee20000002100 */
[----:B------:R-:W4:Y:S01]  /*0050*/  S2R R6, SR_CTAID.X ;  /* 0x0000000000067919 */ /* 0x000f220000002500 */
[----:B-1----:R-:W-:Y:S01]  /*0060*/  IMAD.SHL.U32 R5, R5, 0x10, RZ ;  /* 0x0000001005057824 */ /* 0x002fe200078e00ff */
[----:B---3--:R-:W-:-:S04]  /*0070*/  SHF.R.U32.HI R8, RZ, 0x4, R0 ;  /* 0x00000004ff087819 */ /* 0x008fc80000011600 */
[----:B------:R-:W-:-:S04]  /*0080*/  LOP3.LUT R4, R5, 0xf, R0, 0xf8, !PT ;  /* 0x0000000f05047812 */ /* 0x000fc800078ef800 */
[----:B------:R-:W-:-:S04]  /*0090*/  SHF.R.S32.HI R7, RZ, 0x1f, R4 ;  /* 0x0000001fff077819 */ /* 0x000fc80000011404 */
[----:B------:R-:W-:Y:S01]  /*00a0*/  LEA.HI R9, R7, R4, RZ, 0x2 ;  /* 0x0000000407097211 */ /* 0x000fe200078f10ff */
[----:B----4-:R-:W-:Y:S01]  /*00b0*/  IMAD.SHL.U32 R7, R6, 0x8, RZ ;  /* 0x0000000806077824 */ /* 0x010fe200078e00ff */
[----:B------:R-:W-:Y:S02]  /*00c0*/  SGXT.U32 R6, R8, 0x3 ;  /* 0x000000030806781a */ /* 0x000fe40000000000 */
[C---:B------:R-:W-:Y:S01]  /*00d0*/  LOP3.LUT R11, R9.reuse, 0xfffffffc, RZ, 0xc0, !PT ;  /* 0xfffffffc090b7812 */ /* 0x040fe200078ec0ff */
[----:B------:R-:W-:Y:S01]  /*00e0*/  IMAD.SHL.U32 R9, R9, 0x8, RZ ;  /* 0x0000000809097824 */ /* 0x000fe200078e00ff */
[----:B------:R-:W-:-:S03]  /*00f0*/  LOP3.LUT R8, R7, R6, RZ, 0xfc, !PT ;  /* 0x0000000607087212 */ /* 0x000fc600078efcff */
[----:B------:R-:W-:Y:S01]  /*0100*/  IMAD.IADD R11, R4, 0x1, -R11 ;  /* 0x00000001040b7824 */ /* 0x000fe200078e0a0b */
[----:B------:R-:W-:-:S03]  /*0110*/  ISETP.GE.AND P0, PT, R8, 0x8, PT ;  /* 0x000000080800780c */ /* 0x000fc60003f06270 */
[----:B------:R-:W-:Y:S01]  /*0120*/  IMAD R11, R8, 0x4, R11 ;  /* 0x00000004080b7824 */ /* 0x000fe200078e020b */
[----:B------:R-:W-:Y:S02]  /*0130*/  LOP3.LUT R8, R9, 0xffffffe0, RZ, 0xc0, !PT ;  /* 0xffffffe009087812 */ /* 0x000fe400078ec0ff */
[----:B------:R-:W-:-:S03]  /*0140*/  ISETP.LT.AND P0, PT, R4, 0x10, !P0 ;  /* 0x000000100400780c */ /* 0x000fc60004701270 */
[----:B------:R-:W-:Y:S02]  /*0150*/  IMAD.IADD R11, R11, 0x1, R8 ;  /* 0x000000010b0b7824 */ /* 0x000fe400078e0208 */
[----:B------:R-:W-:Y:S02]  /*0160*/  IMAD.MOV.U32 R8, RZ, RZ, RZ ;  /* 0x000000ffff087224 */ /* 0x000fe400078e00ff */
[----:B--2---:R-:W-:-:S06]  /*0170*/  IMAD.WIDE R2, R11, 0x4, R2 ;  /* 0x000000040b027825 */ /* 0x004fcc00078e0202 */
[----:B------:R1:W2:Y:S01]  /*0180*/  @P0 LDG.E.EL R8, desc[UR6][R2.64] ;  /* 0x0000000602080981 */ /* 0x0002a2000c2e1900 */
[----:B------:R-:W3:Y:S01]  /*0190*/  S2UR UR5, SR_CgaCtaId ;  /* 0x00000000000579c3 */ /* 0x000ee20000008800 */
[----:B------:R-:W-:Y:S01]  /*01a0*/  IMAD.SHL.U32 R9, R0, 0x8, RZ ;  /* 0x0000000800097824 */ /* 0x000fe200078e00ff */
[----:B------:R-:W-:Y:S01]  /*01b0*/  UMOV UR4, 0x400 ;  /* 0x0000040000047882 */ /* 0x000fe20000000000 */
[----:B------:R-:W-:-:S03]  /*01c0*/  SHF.R.U32.HI R4, RZ, 0x3, R0 ;  /* 0x00000003ff047819 */ /* 0x000fc60000011600 */
[----:B------:R-:W-:Y:S02]  /*01d0*/  LOP3.LUT R10, R6, 0x78, R9, 0xf8, !PT ;  /* 0x00000078060a7812 */ /* 0x000fe400078ef809 */
[----:B------:R-:W-:Y:S02]  /*01e0*/  SHF.R.U32.HI R9, RZ, 0x3, R9 ;  /* 0x00000003ff097819 */ /* 0x000fe40000011609 */
[----:B------:R-:W-:Y:S02]  /*01f0*/  LOP3.LUT R6, R7, 0x7, R0, 0xf8, !PT ;  /* 0x0000000707067812 */ /* 0x000fe400078ef800 */
[----:B------:R-:W-:Y:S02]  /*0200*/  SGXT.U32 R7, R9, 0x4 ;  /* 0x000000040907781a */ /* 0x000fe40000000000 */
[----:B------:R-:W-:Y:S01]  /*0210*/  SGXT.U32 R4, R4, 0x4 ;  /* 0x000000040404781a */ /* 0x000fe20000000000 */
[----:B------:R-:W-:Y:S01]  /*0220*/  BAR.SYNC.DEFER_BLOCKING 0x0 ;  /* 0x0000000000007b1d */ /* 0x000fe20000010000 */
[----:B------:R-:W-:Y:S01]  /*0230*/  ISETP.GE.AND P0, PT, R6, 0x8, PT ;  /* 0x000000080600780c */ /* 0x000fe20003f06270 */
[----:B------:R-:W-:Y:S01]  /*0240*/  IMAD.IADD R7, R10, 0x1, R7 ;  /* 0x000000010a077824 */ /* 0x000fe200078e0207 */
[----:B------:R-:W-:-:S02]  /*0250*/  LOP3.LUT R5, R5, R4, RZ, 0xfc, !PT ;  /* 0x0000000405057212 */ /* 0x000fc400078efcff */
[----:B-1----:R-:W-:Y:S02]  /*0260*/  LOP3.LUT R3, R0, 0x7f, RZ, 0xc0, !PT ;  /* 0x0000007f00037812 */ /* 0x002fe400078ec0ff */
[----:B------:R-:W-:Y:S01]  /*0270*/  ISETP.LT.AND P0, PT, R5, 0x10, !P0 ;  /* 0x000000100500780c */ /* 0x000fe20004701270 */
[----:B---3--:R-:W-:Y:S02]  /*0280*/  UPRMT UR4, UR5, 0x654, UR4 ;  /* 0x0000065405047896 */ /* 0x008fe40008000004 */
[----:B------:R-:W-:-:S04]  /*0290*/  IMAD.IADD R3, R4, 0x1, R3 ;  /* 0x0000000104037824 */ /* 0x000fc800078e0203 */
[----:B------:R-:W-:Y:S02]  /*02a0*/  LEA R7, R7, UR4, 0x2 ;  /* 0x0000000407077c11 */ /* 0x000fe4000f8e10ff */
[----:B------:R-:W-:-:S03]  /*02b0*/  LEA R0, R3, UR4, 0x2 ;  /* 0x0000000403007c11 */ /* 0x000fc6000f8e10ff */
[----:B--2---:R1:W-:Y:S01]  /*02c0*/  STS [R7], R8 ;  /* 0x0000000807007388 */ /* 0x0043e20000000800 */
[----:B------:R-:W-:Y:S06]  /*02d0*/  BAR.SYNC.DEFER_BLOCKING 0x0 ;  /* 0x0000000000007b1d */ /* 0x000fec0000010000 */
[----:B-1----:R-:W-:Y:S05]  /*02e0*/  @!P0 EXIT ;  /* 0x000000000000894d */ /* 0x002fea0003800000 */
[----:B------:R-:W0:Y:S01]  /*02f0*/  LDS R7, [R0] ;  /* 0x0000000000077984 */ /* 0x000e220000000800 */
[----:B------:R-:W1:Y:S01]  /*0300*/  LDC.64 R2, c[0x0][0x210] ;  /* 0x00008400ff027b82 */ /* 0x000e620000000a00 */
[----:B------:R-:W-:-:S04]  /*0310*/  IMAD R5, R5, 0x8, R6 ;  /* 0x0000000805057824 */ /* 0x000fc800078e0206 */
[----:B-1----:R-:W-:-:S05]  /*0320*/  IMAD.WIDE R2, R5, 0x4, R2 ;  /* 0x0000000405027825 */ /* 0x002fca00078e0202 */
[----:B0-----:R-:W-:Y:S01]  /*0330*/  STG.E desc[UR6][R2.64], R7 ;  /* 0x0000000702007986 */ /* 0x001fe2000c101906 */
[----:B------:R-:W-:Y:S05]  /*0340*/  EXIT ;  /* 0x000000000000794d */ /* 0x000fea0003800000 */
.L_x_0:
[----:B------:R-:W-:-:S00]  /*0350*/  BRA `(.L_x_0) ;  /* 0xfffffffc00fc7947 */ /* 0x000fc0000383ffff */
[----:B------:R-:W-:-:S00]  /*0360*/  NOP ;  /* 0x0000000000007918 */ /* 0x000fc00000000000 */
        /* <DEDUP_REMOVED lines=9> */
.L_x_1:


//--------------------- .nv.shared.triton_poi_fused_clone_view_3 --------------------------
	.section	.nv.shared.triton_poi_fused_clone_view_3,"aw",@nobits
	.sectionflags	@""
	.align	16
	.zero		1024


//--------------------- .nv.constant0.triton_poi_fused_clone_view_3 --------------------------
	.section	.nv.constant0.triton_poi_fused_clone_view_3,"a",@progbits
	.sectionflags	@""
	.align	4
.nv.constant0.triton_poi_fused_clone_view_3:
	.zero		552
